//
// Generated by NVIDIA NVVM Compiler
//
// Compiler Build ID: CL-36424714
// Cuda compilation tools, release 13.0, V13.0.88
// Based on NVVM 20.0.0
//

.version 9.0
.target sm_100
.address_size 64

	// .globl	_Z10device_addPiS_S_
.extern .func  (.param .b32 func_retval0) vprintf
(
	.param .b64 vprintf_param_0,
	.param .b64 vprintf_param_1
)
;
.global .align 1 .b8 $str[79] = {45, 100, 101, 118, 105, 99, 101, 95, 97, 100, 100, 45, 58, 32, 91, 105, 100, 120, 93, 61, 37, 100, 44, 32, 91, 116, 104, 114, 101, 97, 100, 73, 100, 120, 46, 120, 93, 61, 37, 100, 44, 32, 91, 98, 108, 111, 99, 107, 73, 100, 120, 46, 120, 93, 61, 37, 100, 44, 32, 91, 98, 108, 111, 99, 107, 68, 105, 109, 46, 120, 93, 61, 37, 100, 32, 59, 59, 32};

.visible .entry _Z10device_addPiS_S_(
	.param .u64 .ptr .align 1 _Z10device_addPiS_S__param_0,
	.param .u64 .ptr .align 1 _Z10device_addPiS_S__param_1,
	.param .u64 .ptr .align 1 _Z10device_addPiS_S__param_2
)
{
	.local .align 16 .b8 	__local_depot0[16];
	.reg .b64 	%SP;
	.reg .b64 	%SPL;
	.reg .b32 	%r<10>;
	.reg .b64 	%rd<15>;

	mov.u64 	%SPL, __local_depot0;
	cvta.local.u64 	%SP, %SPL;
	ld.param.u64 	%rd1, [_Z10device_addPiS_S__param_0];
	ld.param.u64 	%rd2, [_Z10device_addPiS_S__param_1];
	ld.param.u64 	%rd3, [_Z10device_addPiS_S__param_2];
	cvta.to.global.u64 	%rd4, %rd3;
	cvta.to.global.u64 	%rd5, %rd2;
	cvta.to.global.u64 	%rd6, %rd1;
	add.u64 	%rd7, %SP, 0;
	add.u64 	%rd8, %SPL, 0;
	mov.u32 	%r1, %tid.x;
	mov.u32 	%r2, %ctaid.x;
	mov.u32 	%r3, %ntid.x;
	mad.lo.s32 	%r4, %r2, %r3, %r1;
	st.local.v4.u32 	[%rd8], {%r4, %r1, %r2, %r3};
	mov.u64 	%rd9, $str;
	cvta.global.u64 	%rd10, %rd9;
	{ // callseq 0, 0
	.param .b64 param0;
	st.param.b64 	[param0], %rd10;
	.param .b64 param1;
	st.param.b64 	[param1], %rd7;
	.param .b32 retval0;
	call.uni (retval0), 
	vprintf, 
	(
	param0, 
	param1
	);
	ld.param.b32 	%r5, [retval0];
	} // callseq 0
	mul.wide.s32 	%rd11, %r4, 4;
	add.s64 	%rd12, %rd6, %rd11;
	ld.global.u32 	%r7, [%rd12];
	add.s64 	%rd13, %rd5, %rd11;
	ld.global.u32 	%r8, [%rd13];
	add.s32 	%r9, %r8, %r7;
	add.s64 	%rd14, %rd4, %rd11;
	st.global.u32 	[%rd14], %r9;
	ret;

}


// ===== COMPILED SASS (sm_100) =====

	.target	sm_100

	.elftype	@"ET_EXEC"


//--------------------- .note.nv.tkinfo           --------------------------
	.section	.note.nv.tkinfo,"",@"SHT_NOTE"
	.sectionflags	@"SHF_NOTE_NV_TKINFO"
	.tkinfo
        /*0018*/ 	.word	0x00000002
        /*0030*/ 	.string	""
        /*0030*/ 	.string	"ptxas"
        /*0030*/ 	.string	"Cuda compilation tools, release 13.0, V13.0.88"
        /*0030*/ 	.string	"Build cuda_13.0.r13.0/compiler.36424714_0"
        /*0030*/ 	.string	"-arch sm_100 -m 64 "



//--------------------- .note.nv.cuinfo           --------------------------
	.section	.note.nv.cuinfo,"",@"SHT_NOTE"
	.sectionflags	@"SHF_NOTE_NV_CUINFO"
        /*0018*/ 	.short	0x0002
        /*001a*/ 	.short	0x0064
        /*001c*/ 	.short	0x0082
	.zero		2


//--------------------- .nv.info                  --------------------------
	.section	.nv.info,"",@"SHT_CUDA_INFO"
	.align	4


	//----- nvinfo : EIATTR_REGCOUNT
	.align		4
        /*0000*/ 	.byte	0x04, 0x2f
        /*0002*/ 	.short	(.L_2 - .L_1)
	.align		4
.L_1:
        /*0004*/ 	.word	index@(_Z10device_addPiS_S_)
        /*0008*/ 	.word	0x00000018


	//----- nvinfo : EIATTR_FRAME_SIZE
	.align		4
.L_2:
        /*000c*/ 	.byte	0x04, 0x11
        /*000e*/ 	.short	(.L_4 - .L_3)
	.align		4
.L_3:
        /*0010*/ 	.word	index@(_Z10device_addPiS_S_)
        /*0014*/ 	.word	0x00000010


	//----- nvinfo : EIATTR_MIN_STACK_SIZE
	.align		4
.L_4:
        /*0018*/ 	.byte	0x04, 0x12
        /*001a*/ 	.short	(.L_6 - .L_5)
	.align		4
.L_5:
        /*001c*/ 	.word	index@(_Z10device_addPiS_S_)
        /*0020*/ 	.word	0x00000010
.L_6:


//--------------------- .nv.compat                --------------------------
	.section	.nv.compat,"",@"SHT_CUDA_COMPAT_INFO"
	.align	4
        /*0000*/ 	.byte	0x02, 0x09, 0x00, 0x00, 0x02, 0x02, 0x01, 0x00, 0x02, 0x05, 0x05, 0x00, 0x03, 0x07, 0x01, 0x01
        /*0010*/ 	.byte	0x02, 0x03, 0x00, 0x00, 0x02, 0x06, 0x01, 0x00, 0x04, 0x0b, 0x08, 0x00, 0x09, 0x00, 0x00, 0x00
        /*0020*/ 	.byte	0x00, 0x00, 0x00, 0x00


//--------------------- .nv.info._Z10device_addPiS_S_ --------------------------
	.section	.nv.info._Z10device_addPiS_S_,"",@"SHT_CUDA_INFO"
	.sectionflags	@""
	.align	4


	//----- nvinfo : EIATTR_CUDA_API_VERSION
	.align		4
        /*0000*/ 	.byte	0x04, 0x37
        /*0002*/ 	.short	(.L_8 - .L_7)
.L_7:
        /*0004*/ 	.word	0x00000082


	//----- nvinfo : EIATTR_KPARAM_INFO
	.align		4
.L_8:
        /*0008*/ 	.byte	0x04, 0x17
        /*000a*/ 	.short	(.L_10 - .L_9)
.L_9:
        /*000c*/ 	.word	0x00000000
        /*0010*/ 	.short	0x0002
        /*0012*/ 	.short	0x0010
        /*0014*/ 	.byte	0x00, 0xf5, 0x21, 0x00


	//----- nvinfo : EIATTR_KPARAM_INFO
	.align		4
.L_10:
        /*0018*/ 	.byte	0x04, 0x17
        /*001a*/ 	.short	(.L_12 - .L_11)
.L_11:
        /*001c*/ 	.word	0x00000000
        /*0020*/ 	.short	0x0001
        /*0022*/ 	.short	0x0008
        /*0024*/ 	.byte	0x00, 0xf5, 0x21, 0x00


	//----- nvinfo : EIATTR_KPARAM_INFO
	.align		4
.L_12:
        /*0028*/ 	.byte	0x04, 0x17
        /*002a*/ 	.short	(.L_14 - .L_13)
.L_13:
        /*002c*/ 	.word	0x00000000
        /*0030*/ 	.short	0x0000
        /*0032*/ 	.short	0x0000
        /*0034*/ 	.byte	0x00, 0xf5, 0x21, 0x00


	//----- nvinfo : EIATTR_SPARSE_MMA_MASK
	.align		4
.L_14:
        /*0038*/ 	.byte	0x03, 0x50
        /*003a*/ 	.short	0x0000


	//----- nvinfo : EIATTR_MAXREG_COUNT
	.align		4
        /*003c*/ 	.byte	0x03, 0x1b
        /*003e*/ 	.short	0x00ff


	//----- nvinfo : EIATTR_EXTERNS
	.align		4
        /*0040*/ 	.byte	0x04, 0x0f
        /*0042*/ 	.short	(.L_16 - .L_15)


	//   ....[0]....
	.align		4
.L_15:
        /*0044*/ 	.word	index@(vprintf)


	//----- nvinfo : EIATTR_MERCURY_ISA_VERSION
	.align		4
.L_16:
        /*0048*/ 	.byte	0x03, 0x5f
        /*004a*/ 	.short	0x0101


	//----- nvinfo : EIATTR_VRC_CTA_INIT_COUNT
	.align		4
        /*004c*/ 	.byte	0x02, 0x4a
	.zero		1
	.zero		1


	//----- nvinfo : EIATTR_SYSCALL_OFFSETS
	.align		4
        /*0050*/ 	.byte	0x04, 0x46
        /*0052*/ 	.short	(.L_18 - .L_17)


	//   ....[0]....
.L_17:
        /*0054*/ 	.word	0x00000120


	//----- nvinfo : EIATTR_EXIT_INSTR_OFFSETS
	.align		4
.L_18:
        /*0058*/ 	.byte	0x04, 0x1c
        /*005a*/ 	.short	(.L_20 - .L_19)


	//   ....[0]....
.L_19:
        /*005c*/ 	.word	0x000001d0


	//----- nvinfo : EIATTR_CBANK_PARAM_SIZE
	.align		4
.L_20:
        /*0060*/ 	.byte	0x03, 0x19
        /*0062*/ 	.short	0x0018


	//----- nvinfo : EIATTR_PARAM_CBANK
	.align		4
        /*0064*/ 	.byte	0x04, 0x0a
        /*0066*/ 	.short	(.L_22 - .L_21)
	.align		4
.L_21:
        /*0068*/ 	.word	index@(.nv.constant0._Z10device_addPiS_S_)
        /*006c*/ 	.short	0x0380
        /*006e*/ 	.short	0x0018


	//----- nvinfo : EIATTR_SW_WAR
	.align		4
.L_22:
        /*0070*/ 	.byte	0x04, 0x36
        /*0072*/ 	.short	(.L_24 - .L_23)
.L_23:
        /*0074*/ 	.word	0x00000008
.L_24:


//--------------------- .nv.callgraph             --------------------------
	.section	.nv.callgraph,"",@"SHT_CUDA_CALLGRAPH"
	.align	4
	.sectionentsize	8
	.align		4
        /*0000*/ 	.word	0x00000000
	.align		4
        /*0004*/ 	.word	0xffffffff
	.align		4
        /*0008*/ 	.word	index@(_Z10device_addPiS_S_)
	.align		4
        /*000c*/ 	.word	index@(vprintf)
	.align		4
        /*0010*/ 	.word	0x00000000
	.align		4
        /*0014*/ 	.word	0xfffffffe
	.align		4
        /*0018*/ 	.word	0x00000000
	.align		4
        /*001c*/ 	.word	0xfffffffd
	.align		4
        /*0020*/ 	.word	0x00000000
	.align		4
        /*0024*/ 	.word	0xfffffffc


//--------------------- .nv.constant4             --------------------------
	.section	.nv.constant4,"a",@progbits
	.align	8
	.align		8
.nv.constant4:
        /*0000*/ 	.dword	vprintf
	.align		8
        /*0008*/ 	.dword	$str


//--------------------- .text._Z10device_addPiS_S_ --------------------------
	.section	.text._Z10device_addPiS_S_,"ax",@progbits
	.align	128
        .global         _Z10device_addPiS_S_
        .type           _Z10device_addPiS_S_,@function
        .size           _Z10device_addPiS_S_,(.L_x_2 - _Z10device_addPiS_S_)
        .other          _Z10device_addPiS_S_,@"STO_CUDA_ENTRY STV_DEFAULT"
_Z10device_addPiS_S_:
.text._Z10device_addPiS_S_:
[----:B------:R-:W0:Y:S01]  /*0000*/  LDC R1, c[0x0][0x37c] ;  /* 0x0000df00ff017b82 */ /* 0x000e220000000800 */
[----:B------:R-:W1:Y:S01]  /*0010*/  S2R R17, SR_TID.X ;  /* 0x0000000000117919 */ /* 0x000e620000002100 */
[----:B------:R-:W2:Y:S06]  /*0020*/  LDCU UR5, c[0x0][0x2fc] ;  /* 0x00005f80ff0577ac */ /* 0x000eac0008000800 */
[----:B------:R-:W1:Y:S01]  /*0030*/  LDC R19, c[0x0][0x360] ;  /* 0x0000d800ff137b82 */ /* 0x000e620000000800 */
[----:B0-----:R-:W-:Y:S01]  /*0040*/  IADD3 R1, PT, PT, R1, -0x10, RZ ;  /* 0xfffffff001017810 */ /* 0x001fe20007ffe0ff */
[----:B------:R-:W1:Y:S01]  /*0050*/  S2R R18, SR_CTAID.X ;  /* 0x0000000000127919 */ /* 0x000e620000002500 */
[----:B------:R-:W-:Y:S01]  /*0060*/  MOV R0, 0x0 ;  /* 0x0000000000007802 */ /* 0x000fe20000000f00 */
[----:B------:R-:W0:Y:S04]  /*0070*/  LDCU UR4, c[0x0][0x2f8] ;  /* 0x00005f00ff0477ac */ /* 0x000e280008000800 */
[----:B------:R3:W4:Y:S01]  /*0080*/  LDC.64 R2, c[0x4][R0] ;  /* 0x0100000000027b82 */ /* 0x0007220000000a00 */
[----:B------:R-:W5:Y:S01]  /*0090*/  LDCU.64 UR6, c[0x4][0x8] ;  /* 0x01000100ff0677ac */ /* 0x000f620008000a00 */
[----:B------:R-:W1:Y:S01]  /*00a0*/  LDCU.64 UR36, c[0x0][0x358] ;  /* 0x00006b00ff2477ac */ /* 0x000e620008000a00 */
[----:B0-----:R-:W-:-:S04]  /*00b0*/  IADD3 R6, P0, PT, R1, UR4, RZ ;  /* 0x0000000401067c10 */ /* 0x001fc8000ff1e0ff */
[----:B--2---:R-:W-:Y:S01]  /*00c0*/  IADD3.X R7, PT, PT, RZ, UR5, RZ, P0, !PT ;  /* 0x00000005ff077c10 */ /* 0x004fe200087fe4ff */
[----:B-----5:R-:W-:Y:S01]  /*00d0*/  IMAD.U32 R5, RZ, RZ, UR7 ;  /* 0x00000007ff057e24 */ /* 0x020fe2000f8e00ff */
[----:B------:R-:W-:Y:S01]  /*00e0*/  MOV R4, UR6 ;  /* 0x0000000600047c02 */ /* 0x000fe20008000f00 */
[----:B-1----:R-:W-:-:S05]  /*00f0*/  IMAD R16, R18, R19, R17 ;  /* 0x0000001312107224 */ /* 0x002fca00078e0211 */
[----:B------:R3:W-:Y:S02]  /*0100*/  STL.128 [R1], R16 ;  /* 0x0000001001007387 */ /* 0x0007e40000100c00 */
[----:B------:R-:W-:-:S07]  /*0110*/  LEPC R20, `(.L_x_0) ;  /* 0x000000001014794e */ /* 0x000fce0000000000 */
[----:B---34-:R-:W-:Y:S05]  /*0120*/  CALL.ABS.NOINC R2 ;  /* 0x0000000002007343 */ /* 0x018fea0003c00000 */
.L_x_0:
[----:B------:R-:W0:Y:S08]  /*0130*/  LDC.64 R2, c[0x0][0x380] ;  /* 0x0000e000ff027b82 */ /* 0x000e300000000a00 */
[----:B------:R-:W1:Y:S08]  /*0140*/  LDC.64 R4, c[0x0][0x388] ;  /* 0x0000e200ff047b82 */ /* 0x000e700000000a00 */
[----:B------:R-:W2:Y:S01]  /*0150*/  LDC.64 R6, c[0x0][0x390] ;  /* 0x0000e400ff067b82 */ /* 0x000ea20000000a00 */
[----:B0-----:R-:W-:-:S06]  /*0160*/  IMAD.WIDE R2, R16, 0x4, R2 ;  /* 0x0000000410027825 */ /* 0x001fcc00078e0202 */
[----:B------:R-:W3:Y:S01]  /*0170*/  LDG.E R2, desc[UR36][R2.64] ;  /* 0x0000002402027981 */ /* 0x000ee2000c1e1900 */
[----:B-1----:R-:W-:-:S06]  /*0180*/  IMAD.WIDE R4, R16, 0x4, R4 ;  /* 0x0000000410047825 */ /* 0x002fcc00078e0204 */
[----:B------:R-:W3:Y:S01]  /*0190*/  LDG.E R5, desc[UR36][R4.64] ;  /* 0x0000002404057981 */ /* 0x000ee2000c1e1900 */
[----:B--2---:R-:W-:-:S04]  /*01a0*/  IMAD.WIDE R16, R16, 0x4, R6 ;  /* 0x0000000410107825 */ /* 0x004fc800078e0206 */
[----:B---3--:R-:W-:-:S05]  /*01b0*/  IMAD.IADD R7, R2, 0x1, R5 ;  /* 0x0000000102077824 */ /* 0x008fca00078e0205 */
[----:B------:R-:W-:Y:S01]  /*01c0*/  STG.E desc[UR36][R16.64], R7 ;  /* 0x0000000710007986 */ /* 0x000fe2000c101924 */
[----:B------:R-:W-:Y:S05]  /*01d0*/  EXIT ;  /* 0x000000000000794d */ /* 0x000fea0003800000 */
.L_x_1:
[----:B------:R-:W-:-:S00]  /*01e0*/  BRA `(.L_x_1) ;  /* 0xfffffffc00fc7947 */ /* 0x000fc0000383ffff */
[----:B------:R-:W-:-:S00]  /*01f0*/  NOP ;  /* 0x0000000000007918 */ /* 0x000fc00000000000 */
        /* <DEDUP_REMOVED lines=8> */
.L_x_2:


//--------------------- .nv.global.init           --------------------------
	.section	.nv.global.init,"aw",@progbits
.nv.global.init:
	.type		$str,@object
	.size		$str,(.L_0 - $str)
$str:
        /*0000*/ 	.byte	0x2d, 0x64, 0x65, 0x76, 0x69, 0x63, 0x65, 0x5f, 0x61, 0x64, 0x64, 0x2d, 0x3a, 0x20, 0x5b, 0x69
        /*0010*/ 	.byte	0x64, 0x78, 0x5d, 0x3d, 0x25, 0x64, 0x2c, 0x20, 0x5b, 0x74, 0x68, 0x72, 0x65, 0x61, 0x64, 0x49
        /*0020*/ 	.byte	0x64, 0x78, 0x2e, 0x78, 0x5d, 0x3d, 0x25, 0x64, 0x2c, 0x20, 0x5b, 0x62, 0x6c, 0x6f, 0x63, 0x6b
        /*0030*/ 	.byte	0x49, 0x64, 0x78, 0x2e, 0x78, 0x5d, 0x3d, 0x25, 0x64, 0x2c, 0x20, 0x5b, 0x62, 0x6c, 0x6f, 0x63
        /*0040*/ 	.byte	0x6b, 0x44, 0x69, 0x6d, 0x2e, 0x78, 0x5d, 0x3d, 0x25, 0x64, 0x20, 0x3b, 0x3b, 0x20, 0x00
.L_0:


//--------------------- .nv.shared.reserved.0     --------------------------
	.section	.nv.shared.reserved.0,"aw",@nobits
	.weak		__nv_reservedSMEM_offset_0_alias
	.size		__nv_reservedSMEM_offset_0_alias, 0, 64
	.other		__nv_reservedSMEM_offset_0_alias,@"STO_CUDA_RESERVED_SHARED STV_DEFAULT"
__nv_reservedSMEM_offset_0_alias:
	.zero		0
	.zero		64


//--------------------- .nv.constant0._Z10device_addPiS_S_ --------------------------
	.section	.nv.constant0._Z10device_addPiS_S_,"a",@progbits
	.sectionflags	@""
	.align	4
.nv.constant0._Z10device_addPiS_S_:
	.zero		920


//--------------------- SYMBOLS --------------------------

	.type		.nv.reservedSmem.offset0,@object
	.size		.nv.reservedSmem.offset0,0x4
	.type		vprintf,@function
